	.headerflags	@"EF_CUDA_TEXMODE_UNIFIED EF_CUDA_64BIT_ADDRESS EF_CUDA_ACCELERATORS EF_CUDA_SM90 EF_CUDA_VIRTUAL_SM(EF_CUDA_SM90)"
	.elftype	@"ET_EXEC"


//--------------------- .nv.info                  --------------------------
	.section	.nv.info,"",@"SHT_CUDA_INFO"
	.align	4


	//----- nvinfo : EIATTR_REGCOUNT
	.align		4
        /*0000*/ 	.byte	0x04, 0x2f
        /*0002*/ 	.short	(.L_1 - .L_0)
	.align		4
.L_0:
        /*0004*/ 	.word	index@(triton_poi_fused_convolution_7)
        /*0008*/ 	.word	0x0000000c


	//----- nvinfo : EIATTR_MIN_STACK_SIZE
	.align		4
.L_1:
        /*000c*/ 	.byte	0x04, 0x12
        /*000e*/ 	.short	(.L_3 - .L_2)
	.align		4
.L_2:
        /*0010*/ 	.word	index@(triton_poi_fused_convolution_7)
        /*0014*/ 	.word	0x00000000


	//----- nvinfo : EIATTR_FRAME_SIZE
	.align		4
.L_3:
        /*0018*/ 	.byte	0x04, 0x11
        /*001a*/ 	.short	(.L_5 - .L_4)
	.align		4
.L_4:
        /*001c*/ 	.word	index@(triton_poi_fused_convolution_7)
        /*0020*/ 	.word	0x00000000


	//----- nvinfo : EIATTR_MIN_STACK_SIZE
	.align		4
.L_5:
        /*0024*/ 	.byte	0x04, 0x12
        /*0026*/ 	.short	(.L_7 - .L_6)
	.align		4
.L_6:
        /*0028*/ 	.word	index@(triton_poi_fused_convolution_7)
        /*002c*/ 	.word	0x00000000
.L_7:


//--------------------- .nv.info.triton_poi_fused_convolution_7 --------------------------
	.section	.nv.info.triton_poi_fused_convolution_7,"",@"SHT_CUDA_INFO"
	.sectionflags	@""
	.align	4


	//----- nvinfo : EIATTR_CUDA_API_VERSION
	.align		4
        /*0000*/ 	.byte	0x04, 0x37
        /*0002*/ 	.short	(.L_9 - .L_8)
.L_8:
        /*0004*/ 	.word	0x0000007c


	//----- nvinfo : EIATTR_KPARAM_INFO
	.align		4
.L_9:
        /*0008*/ 	.byte	0x04, 0x17
        /*000a*/ 	.short	(.L_11 - .L_10)
.L_10:
        /*000c*/ 	.word	0x00000000
        /*0010*/ 	.short	0x0002
        /*0012*/ 	.short	0x0010
        /*0014*/ 	.byte	0x00, 0xf0, 0x11, 0x00


	//----- nvinfo : EIATTR_KPARAM_INFO
	.align		4
.L_11:
        /*0018*/ 	.byte	0x04, 0x17
        /*001a*/ 	.short	(.L_13 - .L_12)
.L_12:
        /*001c*/ 	.word	0x00000000
        /*0020*/ 	.short	0x0001
        /*0022*/ 	.short	0x0008
        /*0024*/ 	.byte	0x00, 0xf4, 0x21, 0x00


	//----- nvinfo : EIATTR_KPARAM_INFO
	.align		4
.L_13:
        /*0028*/ 	.byte	0x04, 0x17
        /*002a*/ 	.short	(.L_15 - .L_14)
.L_14:
        /*002c*/ 	.word	0x00000000
        /*0030*/ 	.short	0x0000
        /*0032*/ 	.short	0x0000
        /*0034*/ 	.byte	0x00, 0xf4, 0x21, 0x00


	//----- nvinfo : EIATTR_SPARSE_MMA_MASK
	.align		4
.L_15:
        /*0038*/ 	.byte	0x03, 0x50
        /*003a*/ 	.short	0x0000


	//----- nvinfo : EIATTR_MAXREG_COUNT
	.align		4
        /*003c*/ 	.byte	0x03, 0x1b
        /*003e*/ 	.short	0x00ff


	//----- nvinfo : EIATTR_EXIT_INSTR_OFFSETS
	.align		4
        /*0040*/ 	.byte	0x04, 0x1c
        /*0042*/ 	.short	(.L_17 - .L_16)


	//   ....[0]....
.L_16:
        /*0044*/ 	.word	0x00000180


	//----- nvinfo : EIATTR_REQNTID
	.align		4
.L_17:
        /*0048*/ 	.byte	0x04, 0x10
        /*004a*/ 	.short	(.L_19 - .L_18)
.L_18:
        /*004c*/ 	.word	0x00000080
        /*0050*/ 	.word	0x00000001
        /*0054*/ 	.word	0x00000001


	//----- nvinfo : EIATTR_CBANK_PARAM_SIZE
	.align		4
.L_19:
        /*0058*/ 	.byte	0x03, 0x19
        /*005a*/ 	.short	0x0014


	//----- nvinfo : EIATTR_PARAM_CBANK
	.align		4
        /*005c*/ 	.byte	0x04, 0x0a
        /*005e*/ 	.short	(.L_21 - .L_20)
	.align		4
.L_20:
        /*0060*/ 	.word	index@(.nv.constant0.triton_poi_fused_convolution_7)
        /*0064*/ 	.short	0x0210
        /*0066*/ 	.short	0x0014


	//----- nvinfo : EIATTR_SW_WAR
	.align		4
.L_21:
        /*0068*/ 	.byte	0x04, 0x36
        /*006a*/ 	.short	(.L_23 - .L_22)
.L_22:
        /*006c*/ 	.word	0x00000008
.L_23:


//--------------------- .nv.callgraph             --------------------------
	.section	.nv.callgraph,"",@"SHT_CUDA_CALLGRAPH"
	.align	4
	.sectionentsize	8
	.align		4
        /*0000*/ 	.word	0x00000000
	.align		4
        /*0004*/ 	.word	0xffffffff
	.align		4
        /*0008*/ 	.word	0x00000000
	.align		4
        /*000c*/ 	.word	0xfffffffe
	.align		4
        /*0010*/ 	.word	0x00000000
	.align		4
        /*0014*/ 	.word	0xfffffffd
	.align		4
        /*0018*/ 	.word	0x00000000
	.align		4
        /*001c*/ 	.word	0xfffffffc


//--------------------- .text.triton_poi_fused_convolution_7 --------------------------
	.section	.text.triton_poi_fused_convolution_7,"ax",@progbits
	.align	128
        .global         triton_poi_fused_convolution_7
        .type           triton_poi_fused_convolution_7,@function
        .size           triton_poi_fused_convolution_7,(.L_x_1 - triton_poi_fused_convolution_7)
        .other          triton_poi_fused_convolution_7,@"STO_CUDA_ENTRY STV_DEFAULT"
triton_poi_fused_convolution_7:
.text.triton_poi_fused_convolution_7:
[----:B------:R-:W-:Y:S01]  /*0000*/  LDC R1, c[0x0][0x28] ;  /* 0x00000a00ff017b82 */ /* 0x000fe20000000800 */
[----:B------:R-:W1:Y:S07]  /*0010*/  S2R R0, SR_TID.X ;  /* 0x0000000000007919 */ /* 0x000e6e0000002100 */
[----:B------:R-:W2:Y:S01]  /*0020*/  LDC.64 R4, c[0x0][0x218] ;  /* 0x00008600ff047b82 */ /* 0x000ea20000000a00 */
[----:B------:R-:W-:Y:S01]  /*0030*/  ULDC.64 UR4, c[0x0][0x208] ;  /* 0x0000820000047ab9 */ /* 0x000fe20000000a00 */
[----:B------:R-:W3:Y:S06]  /*0040*/  S2R R7, SR_CTAID.X ;  /* 0x0000000000077919 */ /* 0x000eec0000002500 */
[----:B------:R-:W4:Y:S01]  /*0050*/  LDC.64 R2, c[0x0][0x210] ;  /* 0x00008400ff027b82 */ /* 0x000f220000000a00 */
[----:B-1----:R-:W-:Y:S01]  /*0060*/  IMAD.SHL.U32 R0, R0, 0x2, RZ ;  /* 0x0000000200007824 */ /* 0x002fe200078e00ff */
[----:B---3--:R-:W-:-:S04]  /*0070*/  SHF.R.S32.HI R6, RZ, 0x17, R7 ;  /* 0x00000017ff067819 */ /* 0x008fc80000011407 */
[----:B------:R-:W-:Y:S02]  /*0080*/  LOP3.LUT R0, R0, 0xfe, RZ, 0xc0, !PT ;  /* 0x000000fe00007812 */ /* 0x000fe400078ec0ff */
[----:B------:R-:W-:-:S03]  /*0090*/  SGXT R6, R6, 0x1 ;  /* 0x000000010606781a */ /* 0x000fc60000000200 */
[----:B------:R-:W-:-:S04]  /*00a0*/  IMAD R7, R7, 0x100, R0 ;  /* 0x0000010007077824 */ /* 0x000fc800078e0200 */
[----:B----4-:R-:W-:Y:S01]  /*00b0*/  IMAD.WIDE R2, R7, 0x4, R2 ;  /* 0x0000000407027825 */ /* 0x010fe200078e0202 */
[----:B------:R-:W-:-:S04]  /*00c0*/  LEA.HI R6, R6, R7, RZ, 0x4 ;  /* 0x0000000706067211 */ /* 0x000fc800078f20ff */
[--C-:B------:R-:W-:Y:S02]  /*00d0*/  SHF.R.S32.HI R0, RZ, 0x4, R6.reuse ;  /* 0x00000004ff007819 */ /* 0x100fe40000011406 */
[----:B------:R-:W-:Y:S02]  /*00e0*/  SHF.R.S32.HI R9, RZ, 0x1f, R6 ;  /* 0x0000001fff097819 */ /* 0x000fe40000011406 */
[----:B------:R-:W3:Y:S02]  /*00f0*/  LDG.E.64 R6, desc[UR4][R2.64] ;  /* 0x0000000402067981 */ /* 0x000ee4000c1e1b00 */
[----:B------:R-:W-:-:S04]  /*0100*/  LEA.HI R9, R9, R0, RZ, 0x9 ;  /* 0x0000000009097211 */ /* 0x000fc800078f48ff */
[----:B------:R-:W-:-:S05]  /*0110*/  LOP3.LUT R9, R9, 0xfffffe00, RZ, 0xc0, !PT ;  /* 0xfffffe0009097812 */ /* 0x000fca00078ec0ff */
[----:B------:R-:W-:-:S04]  /*0120*/  IMAD.IADD R9, R0, 0x1, -R9 ;  /* 0x0000000100097824 */ /* 0x000fc800078e0a09 */
[----:B--2---:R-:W-:-:S06]  /*0130*/  IMAD.WIDE R4, R9, 0x4, R4 ;  /* 0x0000000409047825 */ /* 0x004fcc00078e0204 */
[----:B------:R-:W3:Y:S02]  /*0140*/  LDG.E.EL R4, desc[UR4][R4.64] ;  /* 0x0000000404047981 */ /* 0x000ee4000c2e1900 */
[--C-:B---3--:R-:W-:Y:S01]  /*0150*/  FADD R6, R6, R4.reuse ;  /* 0x0000000406067221 */ /* 0x108fe20000000000 */
[----:B------:R-:W-:-:S05]  /*0160*/  FADD R7, R7, R4 ;  /* 0x0000000407077221 */ /* 0x000fca0000000000 */
[----:B------:R-:W-:Y:S01]  /*0170*/  STG.E.64 desc[UR4][R2.64], R6 ;  /* 0x0000000602007986 */ /* 0x000fe2000c101b04 */
[----:B------:R-:W-:Y:S05]  /*0180*/  EXIT ;  /* 0x000000000000794d */ /* 0x000fea0003800000 */
.L_x_0:
[----:B------:R-:W-:-:S00]  /*0190*/  BRA `(.L_x_0) ;  /* 0xfffffffc00fc7947 */ /* 0x000fc0000383ffff */
[----:B------:R-:W-:-:S00]  /*01a0*/  NOP ;  /* 0x0000000000007918 */ /* 0x000fc00000000000 */
        /* <DEDUP_REMOVED lines=13> */
.L_x_1:


//--------------------- .nv.constant0.triton_poi_fused_convolution_7 --------------------------
	.section	.nv.constant0.triton_poi_fused_convolution_7,"a",@progbits
	.sectionflags	@""
	.align	4
.nv.constant0.triton_poi_fused_convolution_7:
	.zero		548
